//
// Generated by NVIDIA NVVM Compiler
//
// Compiler Build ID: CL-36424714
// Cuda compilation tools, release 13.0, V13.0.88
// Based on NVVM 20.0.0
//

.version 9.0
.target sm_100
.address_size 64

	// .globl	_Z9matrixMulPKiS0_Pi
// _ZZ9matrixMulPKiS0_PiE3s_a has been demoted
// _ZZ9matrixMulPKiS0_PiE3s_b has been demoted

.visible .entry _Z9matrixMulPKiS0_Pi(
	.param .u64 .ptr .align 1 _Z9matrixMulPKiS0_Pi_param_0,
	.param .u64 .ptr .align 1 _Z9matrixMulPKiS0_Pi_param_1,
	.param .u64 .ptr .align 1 _Z9matrixMulPKiS0_Pi_param_2
)
{
	.reg .b32 	%r<52>;
	.reg .b64 	%rd<15>;
	// demoted variable
	.shared .align 4 .b8 _ZZ9matrixMulPKiS0_PiE3s_a[64];
	// demoted variable
	.shared .align 4 .b8 _ZZ9matrixMulPKiS0_PiE3s_b[64];
	ld.param.u64 	%rd1, [_Z9matrixMulPKiS0_Pi_param_0];
	ld.param.u64 	%rd2, [_Z9matrixMulPKiS0_Pi_param_1];
	ld.param.u64 	%rd3, [_Z9matrixMulPKiS0_Pi_param_2];
	cvta.to.global.u64 	%rd4, %rd2;
	cvta.to.global.u64 	%rd5, %rd1;
	mov.u32 	%r1, %ctaid.y;
	mov.u32 	%r2, %ntid.y;
	mov.u32 	%r3, %tid.y;
	mad.lo.s32 	%r4, %r1, %r2, %r3;
	mov.u32 	%r5, %ctaid.x;
	mov.u32 	%r6, %ntid.x;
	mul.lo.s32 	%r7, %r5, %r6;
	mov.u32 	%r8, %tid.x;
	add.s32 	%r9, %r7, %r8;
	shl.b32 	%r10, %r4, 3;
	add.s32 	%r11, %r8, %r10;
	shl.b32 	%r12, %r3, 4;
	mov.u32 	%r13, _ZZ9matrixMulPKiS0_PiE3s_a;
	add.s32 	%r14, %r13, %r12;
	shl.b32 	%r15, %r8, 2;
	add.s32 	%r16, %r14, %r15;
	mov.u32 	%r17, _ZZ9matrixMulPKiS0_PiE3s_b;
	add.s32 	%r18, %r17, %r15;
	add.s32 	%r19, %r18, %r12;
	mul.wide.u32 	%rd6, %r11, 4;
	add.s64 	%rd7, %rd5, %rd6;
	ld.global.u32 	%r20, [%rd7];
	st.shared.u32 	[%r16], %r20;
	shl.b32 	%r21, %r3, 3;
	add.s32 	%r22, %r21, %r9;
	mul.wide.u32 	%rd8, %r22, 4;
	add.s64 	%rd9, %rd4, %rd8;
	ld.global.u32 	%r23, [%rd9];
	st.shared.u32 	[%r19], %r23;
	bar.sync 	0;
	ld.shared.u32 	%r24, [%r14];
	ld.shared.u32 	%r25, [%r18];
	mul.lo.s32 	%r26, %r25, %r24;
	ld.shared.u32 	%r27, [%r14+4];
	ld.shared.u32 	%r28, [%r18+16];
	mad.lo.s32 	%r29, %r28, %r27, %r26;
	ld.shared.u32 	%r30, [%r14+8];
	ld.shared.u32 	%r31, [%r18+32];
	mad.lo.s32 	%r32, %r31, %r30, %r29;
	ld.shared.u32 	%r33, [%r14+12];
	ld.shared.u32 	%r34, [%r18+48];
	mad.lo.s32 	%r35, %r34, %r33, %r32;
	bar.sync 	0;
	ld.global.u32 	%r36, [%rd7+16];
	st.shared.u32 	[%r16], %r36;
	add.s32 	%r37, %r22, 32;
	mul.wide.u32 	%rd10, %r37, 4;
	add.s64 	%rd11, %rd4, %rd10;
	ld.global.u32 	%r38, [%rd11];
	st.shared.u32 	[%r19], %r38;
	bar.sync 	0;
	ld.shared.u32 	%r39, [%r14];
	ld.shared.u32 	%r40, [%r18];
	mad.lo.s32 	%r41, %r40, %r39, %r35;
	ld.shared.u32 	%r42, [%r14+4];
	ld.shared.u32 	%r43, [%r18+16];
	mad.lo.s32 	%r44, %r43, %r42, %r41;
	ld.shared.u32 	%r45, [%r14+8];
	ld.shared.u32 	%r46, [%r18+32];
	mad.lo.s32 	%r47, %r46, %r45, %r44;
	ld.shared.u32 	%r48, [%r14+12];
	ld.shared.u32 	%r49, [%r18+48];
	mad.lo.s32 	%r50, %r49, %r48, %r47;
	bar.sync 	0;
	cvta.to.global.u64 	%rd12, %rd3;
	add.s32 	%r51, %r11, %r7;
	mul.wide.s32 	%rd13, %r51, 4;
	add.s64 	%rd14, %rd12, %rd13;
	st.global.u32 	[%rd14], %r50;
	ret;

}


// ===== COMPILED SASS (sm_100) =====

	.target	sm_100

	.elftype	@"ET_EXEC"


//--------------------- .note.nv.tkinfo           --------------------------
	.section	.note.nv.tkinfo,"",@"SHT_NOTE"
	.sectionflags	@"SHF_NOTE_NV_TKINFO"
	.tkinfo
        /*0018*/ 	.word	0x00000002
        /*0030*/ 	.string	""
        /*0030*/ 	.string	"ptxas"
        /*0030*/ 	.string	"Cuda compilation tools, release 13.0, V13.0.88"
        /*0030*/ 	.string	"Build cuda_13.0.r13.0/compiler.36424714_0"
        /*0030*/ 	.string	"-arch sm_100 -m 64 "



//--------------------- .note.nv.cuinfo           --------------------------
	.section	.note.nv.cuinfo,"",@"SHT_NOTE"
	.sectionflags	@"SHF_NOTE_NV_CUINFO"
        /*0018*/ 	.short	0x0002
        /*001a*/ 	.short	0x0064
        /*001c*/ 	.short	0x0082
	.zero		2


//--------------------- .nv.info                  --------------------------
	.section	.nv.info,"",@"SHT_CUDA_INFO"
	.align	4


	//----- nvinfo : EIATTR_REGCOUNT
	.align		4
        /*0000*/ 	.byte	0x04, 0x2f
        /*0002*/ 	.short	(.L_1 - .L_0)
	.align		4
.L_0:
        /*0004*/ 	.word	index@(_Z9matrixMulPKiS0_Pi)
        /*0008*/ 	.word	0x0000001e


	//----- nvinfo : EIATTR_FRAME_SIZE
	.align		4
.L_1:
        /*000c*/ 	.byte	0x04, 0x11
        /*000e*/ 	.short	(.L_3 - .L_2)
	.align		4
.L_2:
        /*0010*/ 	.word	index@(_Z9matrixMulPKiS0_Pi)
        /*0014*/ 	.word	0x00000000


	//----- nvinfo : EIATTR_MIN_STACK_SIZE
	.align		4
.L_3:
        /*0018*/ 	.byte	0x04, 0x12
        /*001a*/ 	.short	(.L_5 - .L_4)
	.align		4
.L_4:
        /*001c*/ 	.word	index@(_Z9matrixMulPKiS0_Pi)
        /*0020*/ 	.word	0x00000000
.L_5:


//--------------------- .nv.compat                --------------------------
	.section	.nv.compat,"",@"SHT_CUDA_COMPAT_INFO"
	.align	4
        /*0000*/ 	.byte	0x02, 0x09, 0x00, 0x00, 0x02, 0x02, 0x01, 0x00, 0x02, 0x05, 0x05, 0x00, 0x03, 0x07, 0x01, 0x01
        /*0010*/ 	.byte	0x02, 0x03, 0x00, 0x00, 0x02, 0x06, 0x01, 0x00, 0x04, 0x0b, 0x08, 0x00, 0x09, 0x00, 0x00, 0x00
        /*0020*/ 	.byte	0x00, 0x00, 0x00, 0x00


//--------------------- .nv.info._Z9matrixMulPKiS0_Pi --------------------------
	.section	.nv.info._Z9matrixMulPKiS0_Pi,"",@"SHT_CUDA_INFO"
	.sectionflags	@""
	.align	4


	//----- nvinfo : EIATTR_CUDA_API_VERSION
	.align		4
        /*0000*/ 	.byte	0x04, 0x37
        /*0002*/ 	.short	(.L_7 - .L_6)
.L_6:
        /*0004*/ 	.word	0x00000082


	//----- nvinfo : EIATTR_KPARAM_INFO
	.align		4
.L_7:
        /*0008*/ 	.byte	0x04, 0x17
        /*000a*/ 	.short	(.L_9 - .L_8)
.L_8:
        /*000c*/ 	.word	0x00000000
        /*0010*/ 	.short	0x0002
        /*0012*/ 	.short	0x0010
        /*0014*/ 	.byte	0x00, 0xf5, 0x21, 0x00


	//----- nvinfo : EIATTR_KPARAM_INFO
	.align		4
.L_9:
        /*0018*/ 	.byte	0x04, 0x17
        /*001a*/ 	.short	(.L_11 - .L_10)
.L_10:
        /*001c*/ 	.word	0x00000000
        /*0020*/ 	.short	0x0001
        /*0022*/ 	.short	0x0008
        /*0024*/ 	.byte	0x00, 0xf5, 0x21, 0x00


	//----- nvinfo : EIATTR_KPARAM_INFO
	.align		4
.L_11:
        /*0028*/ 	.byte	0x04, 0x17
        /*002a*/ 	.short	(.L_13 - .L_12)
.L_12:
        /*002c*/ 	.word	0x00000000
        /*0030*/ 	.short	0x0000
        /*0032*/ 	.short	0x0000
        /*0034*/ 	.byte	0x00, 0xf5, 0x21, 0x00


	//----- nvinfo : EIATTR_SPARSE_MMA_MASK
	.align		4
.L_13:
        /*0038*/ 	.byte	0x03, 0x50
        /*003a*/ 	.short	0x0000


	//----- nvinfo : EIATTR_MAXREG_COUNT
	.align		4
        /*003c*/ 	.byte	0x03, 0x1b
        /*003e*/ 	.short	0x00ff


	//----- nvinfo : EIATTR_NUM_BARRIERS
	.align		4
        /*0040*/ 	.byte	0x02, 0x4c
        /*0042*/ 	.byte	0x01
	.zero		1


	//----- nvinfo : EIATTR_MERCURY_ISA_VERSION
	.align		4
        /*0044*/ 	.byte	0x03, 0x5f
        /*0046*/ 	.short	0x0101


	//----- nvinfo : EIATTR_VRC_CTA_INIT_COUNT
	.align		4
        /*0048*/ 	.byte	0x02, 0x4a
	.zero		1
	.zero		1


	//----- nvinfo : EIATTR_EXIT_INSTR_OFFSETS
	.align		4
        /*004c*/ 	.byte	0x04, 0x1c
        /*004e*/ 	.short	(.L_15 - .L_14)


	//   ....[0]....
.L_14:
        /*0050*/ 	.word	0x000003d0


	//----- nvinfo : EIATTR_CBANK_PARAM_SIZE
	.align		4
.L_15:
        /*0054*/ 	.byte	0x03, 0x19
        /*0056*/ 	.short	0x0018


	//----- nvinfo : EIATTR_PARAM_CBANK
	.align		4
        /*0058*/ 	.byte	0x04, 0x0a
        /*005a*/ 	.short	(.L_17 - .L_16)
	.align		4
.L_16:
        /*005c*/ 	.word	index@(.nv.constant0._Z9matrixMulPKiS0_Pi)
        /*0060*/ 	.short	0x0380
        /*0062*/ 	.short	0x0018


	//----- nvinfo : EIATTR_SW_WAR
	.align		4
.L_17:
        /*0064*/ 	.byte	0x04, 0x36
        /*0066*/ 	.short	(.L_19 - .L_18)
.L_18:
        /*0068*/ 	.word	0x00000008
.L_19:


//--------------------- .nv.callgraph             --------------------------
	.section	.nv.callgraph,"",@"SHT_CUDA_CALLGRAPH"
	.align	4
	.sectionentsize	8
	.align		4
        /*0000*/ 	.word	0x00000000
	.align		4
        /*0004*/ 	.word	0xffffffff
	.align		4
        /*0008*/ 	.word	0x00000000
	.align		4
        /*000c*/ 	.word	0xfffffffe
	.align		4
        /*0010*/ 	.word	0x00000000
	.align		4
        /*0014*/ 	.word	0xfffffffd
	.align		4
        /*0018*/ 	.word	0x00000000
	.align		4
        /*001c*/ 	.word	0xfffffffc


//--------------------- .text._Z9matrixMulPKiS0_Pi --------------------------
	.section	.text._Z9matrixMulPKiS0_Pi,"ax",@progbits
	.align	128
        .global         _Z9matrixMulPKiS0_Pi
        .type           _Z9matrixMulPKiS0_Pi,@function
        .size           _Z9matrixMulPKiS0_Pi,(.L_x_1 - _Z9matrixMulPKiS0_Pi)
        .other          _Z9matrixMulPKiS0_Pi,@"STO_CUDA_ENTRY STV_DEFAULT"
_Z9matrixMulPKiS0_Pi:
.text._Z9matrixMulPKiS0_Pi:
[----:B------:R-:W-:Y:S01]  /*0000*/  LDC R1, c[0x0][0x37c] ;  /* 0x0000df00ff017b82 */ /* 0x000fe20000000800 */
[----:B------:R-:W0:Y:S07]  /*0010*/  S2R R17, SR_TID.Y ;  /* 0x0000000000117919 */ /* 0x000e2e0000002200 */
[----:B------:R-:W0:Y:S01]  /*0020*/  S2UR UR4, SR_CTAID.Y ;  /* 0x00000000000479c3 */ /* 0x000e220000002600 */
[----:B------:R-:W1:Y:S01]  /*0030*/  LDCU.64 UR8, c[0x0][0x358] ;  /* 0x00006b00ff0877ac */ /* 0x000e620008000a00 */
[----:B------:R-:W2:Y:S06]  /*0040*/  S2R R10, SR_TID.X ;  /* 0x00000000000a7919 */ /* 0x000eac0000002100 */
[----:B------:R-:W0:Y:S08]  /*0050*/  LDC R3, c[0x0][0x364] ;  /* 0x0000d900ff037b82 */ /* 0x000e300000000800 */
[----:B------:R-:W3:Y:S08]  /*0060*/  S2UR UR7, SR_CTAID.X ;  /* 0x00000000000779c3 */ /* 0x000ef00000002500 */
[----:B------:R-:W3:Y:S08]  /*0070*/  LDC R0, c[0x0][0x360] ;  /* 0x0000d800ff007b82 */ /* 0x000ef00000000800 */
[----:B------:R-:W4:Y:S01]  /*0080*/  LDC.64 R12, c[0x0][0x380] ;  /* 0x0000e000ff0c7b82 */ /* 0x000f220000000a00 */
[----:B0-----:R-:W-:-:S05]  /*0090*/  IMAD R3, R3, UR4, R17 ;  /* 0x0000000403037c24 */ /* 0x001fca000f8e0211 */
[----:B--2---:R-:W-:Y:S02]  /*00a0*/  LEA R3, R3, R10, 0x3 ;  /* 0x0000000a03037211 */ /* 0x004fe400078e18ff */
[----:B------:R-:W0:Y:S01]  /*00b0*/  LDC.64 R4, c[0x0][0x388] ;  /* 0x0000e200ff047b82 */ /* 0x000e220000000a00 */
[----:B---3--:R-:W-:-:S05]  /*00c0*/  IMAD R2, R0, UR7, R10 ;  /* 0x0000000700027c24 */ /* 0x008fca000f8e020a */
[----:B------:R-:W-:Y:S01]  /*00d0*/  LEA R9, R17, R2, 0x3 ;  /* 0x0000000211097211 */ /* 0x000fe200078e18ff */
[----:B----4-:R-:W-:-:S05]  /*00e0*/  IMAD.WIDE.U32 R12, R3, 0x4, R12 ;  /* 0x00000004030c7825 */ /* 0x010fca00078e000c */
[----:B-1----:R-:W2:Y:S01]  /*00f0*/  LDG.E R8, desc[UR8][R12.64] ;  /* 0x000000080c087981 */ /* 0x002ea2000c1e1900 */
[----:B0-----:R-:W-:-:S05]  /*0100*/  IMAD.WIDE.U32 R6, R9, 0x4, R4 ;  /* 0x0000000409067825 */ /* 0x001fca00078e0004 */
[----:B------:R-:W3:Y:S01]  /*0110*/  LDG.E R11, desc[UR8][R6.64] ;  /* 0x00000008060b7981 */ /* 0x000ee2000c1e1900 */
[----:B------:R-:W0:Y:S01]  /*0120*/  S2UR UR6, SR_CgaCtaId ;  /* 0x00000000000679c3 */ /* 0x000e220000008800 */
[----:B------:R-:W-:Y:S02]  /*0130*/  UMOV UR4, 0x400 ;  /* 0x0000040000047882 */ /* 0x000fe40000000000 */
[----:B------:R-:W-:Y:S02]  /*0140*/  UIADD3 UR5, UPT, UPT, UR4, 0x40, URZ ;  /* 0x0000004004057890 */ /* 0x000fe4000fffe0ff */
[----:B0-----:R-:W-:Y:S02]  /*0150*/  ULEA UR4, UR6, UR4, 0x18 ;  /* 0x0000000406047291 */ /* 0x001fe4000f8ec0ff */
[----:B------:R-:W-:-:S04]  /*0160*/  ULEA UR5, UR6, UR5, 0x18 ;  /* 0x0000000506057291 */ /* 0x000fc8000f8ec0ff */
[C---:B------:R-:W-:Y:S02]  /*0170*/  LEA R19, R17.reuse, UR4, 0x4 ;  /* 0x0000000411137c11 */ /* 0x040fe4000f8e20ff */
[C---:B------:R-:W-:Y:S02]  /*0180*/  LEA R2, R10.reuse, UR5, 0x2 ;  /* 0x000000050a027c11 */ /* 0x040fe4000f8e10ff */
[----:B------:R-:W-:Y:S02]  /*0190*/  LEA R21, R10, R19, 0x2 ;  /* 0x000000130a157211 */ /* 0x000fe400078e10ff */
[----:B------:R-:W-:Y:S02]  /*01a0*/  LEA R22, R17, R2, 0x4 ;  /* 0x0000000211167211 */ /* 0x000fe400078e20ff */
[----:B------:R-:W-:-:S05]  /*01b0*/  IADD3 R15, PT, PT, R9, 0x20, RZ ;  /* 0x00000020090f7810 */ /* 0x000fca0007ffe0ff */
[----:B------:R-:W-:Y:S01]  /*01c0*/  IMAD.WIDE.U32 R14, R15, 0x4, R4 ;  /* 0x000000040f0e7825 */ /* 0x000fe200078e0004 */
[----:B--2---:R-:W-:Y:S04]  /*01d0*/  STS [R21], R8 ;  /* 0x0000000815007388 */ /* 0x004fe80000000800 */
[----:B---3--:R-:W-:Y:S01]  /*01e0*/  STS [R22], R11 ;  /* 0x0000000b16007388 */ /* 0x008fe20000000800 */
[----:B------:R-:W-:Y:S06]  /*01f0*/  BAR.SYNC.DEFER_BLOCKING 0x0 ;  /* 0x0000000000007b1d */ /* 0x000fec0000010000 */
[----:B------:R-:W-:Y:S04]  /*0200*/  LDS R23, [R2] ;  /* 0x0000000002177984 */ /* 0x000fe80000000800 */
[----:B------:R-:W-:Y:S04]  /*0210*/  LDS R18, [R2+0x10] ;  /* 0x0000100002127984 */ /* 0x000fe80000000800 */
[----:B------:R-:W-:Y:S04]  /*0220*/  LDS R17, [R2+0x20] ;  /* 0x0000200002117984 */ /* 0x000fe80000000800 */
[----:B------:R-:W-:Y:S04]  /*0230*/  LDS R16, [R2+0x30] ;  /* 0x0000300002107984 */ /* 0x000fe80000000800 */
[----:B------:R-:W0:Y:S01]  /*0240*/  LDS.128 R4, [R19] ;  /* 0x0000000013047984 */ /* 0x000e220000000c00 */
[----:B------:R-:W-:Y:S06]  /*0250*/  BAR.SYNC.DEFER_BLOCKING 0x0 ;  /* 0x0000000000007b1d */ /* 0x000fec0000010000 */
[----:B------:R1:W2:Y:S04]  /*0260*/  LDG.E R24, desc[UR8][R12.64+0x10] ;  /* 0x000010080c187981 */ /* 0x0002a8000c1e1900 */
[----:B------:R-:W3:Y:S01]  /*0270*/  LDG.E R15, desc[UR8][R14.64] ;  /* 0x000000080e0f7981 */ /* 0x000ee2000c1e1900 */
[----:B-1----:R-:W1:Y:S01]  /*0280*/  LDC.64 R12, c[0x0][0x390] ;  /* 0x0000e400ff0c7b82 */ /* 0x002e620000000a00 */
[----:B0-----:R-:W-:-:S04]  /*0290*/  IMAD R4, R4, R23, RZ ;  /* 0x0000001704047224 */ /* 0x001fc800078e02ff */
[----:B------:R-:W-:-:S04]  /*02a0*/  IMAD R4, R18, R5, R4 ;  /* 0x0000000512047224 */ /* 0x000fc800078e0204 */
[----:B------:R-:W-:-:S04]  /*02b0*/  IMAD R4, R17, R6, R4 ;  /* 0x0000000611047224 */ /* 0x000fc800078e0204 */
[----:B------:R-:W-:Y:S02]  /*02c0*/  IMAD R7, R16, R7, R4 ;  /* 0x0000000710077224 */ /* 0x000fe400078e0204 */
[----:B------:R-:W-:-:S04]  /*02d0*/  IMAD R3, R0, UR7, R3 ;  /* 0x0000000700037c24 */ /* 0x000fc8000f8e0203 */
[----:B-1----:R-:W-:Y:S01]  /*02e0*/  IMAD.WIDE R12, R3, 0x4, R12 ;  /* 0x00000004030c7825 */ /* 0x002fe200078e020c */
[----:B--2---:R-:W-:Y:S04]  /*02f0*/  STS [R21], R24 ;  /* 0x0000001815007388 */ /* 0x004fe80000000800 */
[----:B---3--:R-:W-:Y:S01]  /*0300*/  STS [R22], R15 ;  /* 0x0000000f16007388 */ /* 0x008fe20000000800 */
[----:B------:R-:W-:Y:S06]  /*0310*/  BAR.SYNC.DEFER_BLOCKING 0x0 ;  /* 0x0000000000007b1d */ /* 0x000fec0000010000 */
[----:B------:R-:W-:Y:S04]  /*0320*/  LDS R25, [R2] ;  /* 0x0000000002197984 */ /* 0x000fe80000000800 */
[----:B------:R-:W0:Y:S04]  /*0330*/  LDS.128 R8, [R19] ;  /* 0x0000000013087984 */ /* 0x000e280000000c00 */
[----:B------:R-:W1:Y:S04]  /*0340*/  LDS R26, [R2+0x10] ;  /* 0x00001000021a7984 */ /* 0x000e680000000800 */
[----:B------:R-:W2:Y:S04]  /*0350*/  LDS R27, [R2+0x20] ;  /* 0x00002000021b7984 */ /* 0x000ea80000000800 */
[----:B------:R-:W3:Y:S01]  /*0360*/  LDS R20, [R2+0x30] ;  /* 0x0000300002147984 */ /* 0x000ee20000000800 */
[----:B0-----:R-:W-:-:S04]  /*0370*/  IMAD R8, R8, R25, R7 ;  /* 0x0000001908087224 */ /* 0x001fc800078e0207 */
[----:B-1----:R-:W-:-:S04]  /*0380*/  IMAD R9, R26, R9, R8 ;  /* 0x000000091a097224 */ /* 0x002fc800078e0208 */
[----:B--2---:R-:W-:-:S04]  /*0390*/  IMAD R9, R27, R10, R9 ;  /* 0x0000000a1b097224 */ /* 0x004fc800078e0209 */
[----:B---3--:R-:W-:Y:S01]  /*03a0*/  IMAD R9, R20, R11, R9 ;  /* 0x0000000b14097224 */ /* 0x008fe200078e0209 */
[----:B------:R-:W-:Y:S06]  /*03b0*/  BAR.SYNC.DEFER_BLOCKING 0x0 ;  /* 0x0000000000007b1d */ /* 0x000fec0000010000 */
[----:B------:R-:W-:Y:S01]  /*03c0*/  STG.E desc[UR8][R12.64], R9 ;  /* 0x000000090c007986 */ /* 0x000fe2000c101908 */
[----:B------:R-:W-:Y:S05]  /*03d0*/  EXIT ;  /* 0x000000000000794d */ /* 0x000fea0003800000 */
.L_x_0:
[----:B------:R-:W-:-:S00]  /*03e0*/  BRA `(.L_x_0) ;  /* 0xfffffffc00fc7947 */ /* 0x000fc0000383ffff */
[----:B------:R-:W-:-:S00]  /*03f0*/  NOP ;  /* 0x0000000000007918 */ /* 0x000fc00000000000 */
        /* <DEDUP_REMOVED lines=8> */
.L_x_1:


//--------------------- .nv.shared._Z9matrixMulPKiS0_Pi --------------------------
	.section	.nv.shared._Z9matrixMulPKiS0_Pi,"aw",@nobits
	.sectionflags	@""
	.align	4
.nv.shared._Z9matrixMulPKiS0_Pi:
	.zero		1152


//--------------------- .nv.shared.reserved.0     --------------------------
	.section	.nv.shared.reserved.0,"aw",@nobits
	.weak		__nv_reservedSMEM_offset_0_alias
	.size		__nv_reservedSMEM_offset_0_alias, 0, 64
	.other		__nv_reservedSMEM_offset_0_alias,@"STO_CUDA_RESERVED_SHARED STV_DEFAULT"
__nv_reservedSMEM_offset_0_alias:
	.zero		0
	.zero		64


//--------------------- .nv.constant0._Z9matrixMulPKiS0_Pi --------------------------
	.section	.nv.constant0._Z9matrixMulPKiS0_Pi,"a",@progbits
	.sectionflags	@""
	.align	4
.nv.constant0._Z9matrixMulPKiS0_Pi:
	.zero		920


//--------------------- SYMBOLS --------------------------

	.type		.nv.reservedSmem.offset0,@object
	.size		.nv.reservedSmem.offset0,0x4
	.type		.nv.reservedSmem.cap,@object
	.size		.nv.reservedSmem.cap,0x4
